	.headerflags	@"EF_CUDA_TEXMODE_UNIFIED EF_CUDA_64BIT_ADDRESS EF_CUDA_ACCELERATORS EF_CUDA_SM90 EF_CUDA_VIRTUAL_SM(EF_CUDA_SM90)"
	.elftype	@"ET_EXEC"


//--------------------- .nv.info                  --------------------------
	.section	.nv.info,"",@"SHT_CUDA_INFO"
	.align	4


	//----- nvinfo : EIATTR_REGCOUNT
	.align		4
        /*0000*/ 	.byte	0x04, 0x2f
        /*0002*/ 	.short	(.L_3 - .L_2)
	.align		4
.L_2:
        /*0004*/ 	.word	index@(triton_poi_fused__native_batch_norm_legit_no_training_convolution_relu_14)
        /*0008*/ 	.word	0x0000001f


	//----- nvinfo : EIATTR_MIN_STACK_SIZE
	.align		4
.L_3:
        /*000c*/ 	.byte	0x04, 0x12
        /*000e*/ 	.short	(.L_5 - .L_4)
	.align		4
.L_4:
        /*0010*/ 	.word	index@(triton_poi_fused__native_batch_norm_legit_no_training_convolution_relu_14)
        /*0014*/ 	.word	0x00000000


	//----- nvinfo : EIATTR_FRAME_SIZE
	.align		4
.L_5:
        /*0018*/ 	.byte	0x04, 0x11
        /*001a*/ 	.short	(.L_7 - .L_6)
	.align		4
.L_6:
        /*001c*/ 	.word	index@(triton_poi_fused__native_batch_norm_legit_no_training_convolution_relu_14)
        /*0020*/ 	.word	0x00000000


	//----- nvinfo : EIATTR_MIN_STACK_SIZE
	.align		4
.L_7:
        /*0024*/ 	.byte	0x04, 0x12
        /*0026*/ 	.short	(.L_9 - .L_8)
	.align		4
.L_8:
        /*0028*/ 	.word	index@(triton_poi_fused__native_batch_norm_legit_no_training_convolution_relu_14)
        /*002c*/ 	.word	0x00000000
.L_9:


//--------------------- .nv.info.triton_poi_fused__native_batch_norm_legit_no_training_convolution_relu_14 --------------------------
	.section	.nv.info.triton_poi_fused__native_batch_norm_legit_no_training_convolution_relu_14,"",@"SHT_CUDA_INFO"
	.sectionflags	@""
	.align	4


	//----- nvinfo : EIATTR_CUDA_API_VERSION
	.align		4
        /*0000*/ 	.byte	0x04, 0x37
        /*0002*/ 	.short	(.L_11 - .L_10)
.L_10:
        /*0004*/ 	.word	0x0000007c


	//----- nvinfo : EIATTR_KPARAM_INFO
	.align		4
.L_11:
        /*0008*/ 	.byte	0x04, 0x17
        /*000a*/ 	.short	(.L_13 - .L_12)
.L_12:
        /*000c*/ 	.word	0x00000000
        /*0010*/ 	.short	0x0007
        /*0012*/ 	.short	0x0038
        /*0014*/ 	.byte	0x00, 0xf0, 0x11, 0x00


	//----- nvinfo : EIATTR_KPARAM_INFO
	.align		4
.L_13:
        /*0018*/ 	.byte	0x04, 0x17
        /*001a*/ 	.short	(.L_15 - .L_14)
.L_14:
        /*001c*/ 	.word	0x00000000
        /*0020*/ 	.short	0x0006
        /*0022*/ 	.short	0x0030
        /*0024*/ 	.byte	0x00, 0xf4, 0x21, 0x00


	//----- nvinfo : EIATTR_KPARAM_INFO
	.align		4
.L_15:
        /*0028*/ 	.byte	0x04, 0x17
        /*002a*/ 	.short	(.L_17 - .L_16)
.L_16:
        /*002c*/ 	.word	0x00000000
        /*0030*/ 	.short	0x0005
        /*0032*/ 	.short	0x0028
        /*0034*/ 	.byte	0x00, 0xf4, 0x21, 0x00


	//----- nvinfo : EIATTR_KPARAM_INFO
	.align		4
.L_17:
        /*0038*/ 	.byte	0x04, 0x17
        /*003a*/ 	.short	(.L_19 - .L_18)
.L_18:
        /*003c*/ 	.word	0x00000000
        /*0040*/ 	.short	0x0004
        /*0042*/ 	.short	0x0020
        /*0044*/ 	.byte	0x00, 0xf4, 0x21, 0x00


	//----- nvinfo : EIATTR_KPARAM_INFO
	.align		4
.L_19:
        /*0048*/ 	.byte	0x04, 0x17
        /*004a*/ 	.short	(.L_21 - .L_20)
.L_20:
        /*004c*/ 	.word	0x00000000
        /*0050*/ 	.short	0x0003
        /*0052*/ 	.short	0x0018
        /*0054*/ 	.byte	0x00, 0xf4, 0x21, 0x00


	//----- nvinfo : EIATTR_KPARAM_INFO
	.align		4
.L_21:
        /*0058*/ 	.byte	0x04, 0x17
        /*005a*/ 	.short	(.L_23 - .L_22)
.L_22:
        /*005c*/ 	.word	0x00000000
        /*0060*/ 	.short	0x0002
        /*0062*/ 	.short	0x0010
        /*0064*/ 	.byte	0x00, 0xf4, 0x21, 0x00


	//----- nvinfo : EIATTR_KPARAM_INFO
	.align		4
.L_23:
        /*0068*/ 	.byte	0x04, 0x17
        /*006a*/ 	.short	(.L_25 - .L_24)
.L_24:
        /*006c*/ 	.word	0x00000000
        /*0070*/ 	.short	0x0001
        /*0072*/ 	.short	0x0008
        /*0074*/ 	.byte	0x00, 0xf4, 0x21, 0x00


	//----- nvinfo : EIATTR_KPARAM_INFO
	.align		4
.L_25:
        /*0078*/ 	.byte	0x04, 0x17
        /*007a*/ 	.short	(.L_27 - .L_26)
.L_26:
        /*007c*/ 	.word	0x00000000
        /*0080*/ 	.short	0x0000
        /*0082*/ 	.short	0x0000
        /*0084*/ 	.byte	0x00, 0xf4, 0x21, 0x00


	//----- nvinfo : EIATTR_SPARSE_MMA_MASK
	.align		4
.L_27:
        /*0088*/ 	.byte	0x03, 0x50
        /*008a*/ 	.short	0x0000


	//----- nvinfo : EIATTR_MAXREG_COUNT
	.align		4
        /*008c*/ 	.byte	0x03, 0x1b
        /*008e*/ 	.short	0x00ff


	//----- nvinfo : EIATTR_EXIT_INSTR_OFFSETS
	.align		4
        /*0090*/ 	.byte	0x04, 0x1c
        /*0092*/ 	.short	(.L_29 - .L_28)


	//   ....[0]....
.L_28:
        /*0094*/ 	.word	0x00000630


	//----- nvinfo : EIATTR_REQNTID
	.align		4
.L_29:
        /*0098*/ 	.byte	0x04, 0x10
        /*009a*/ 	.short	(.L_31 - .L_30)
.L_30:
        /*009c*/ 	.word	0x00000080
        /*00a0*/ 	.word	0x00000001
        /*00a4*/ 	.word	0x00000001


	//----- nvinfo : EIATTR_CBANK_PARAM_SIZE
	.align		4
.L_31:
        /*00a8*/ 	.byte	0x03, 0x19
        /*00aa*/ 	.short	0x003c


	//----- nvinfo : EIATTR_PARAM_CBANK
	.align		4
        /*00ac*/ 	.byte	0x04, 0x0a
        /*00ae*/ 	.short	(.L_33 - .L_32)
	.align		4
.L_32:
        /*00b0*/ 	.word	index@(.nv.constant0.triton_poi_fused__native_batch_norm_legit_no_training_convolution_relu_14)
        /*00b4*/ 	.short	0x0210
        /*00b6*/ 	.short	0x003c


	//----- nvinfo : EIATTR_SW_WAR
	.align		4
.L_33:
        /*00b8*/ 	.byte	0x04, 0x36
        /*00ba*/ 	.short	(.L_35 - .L_34)
.L_34:
        /*00bc*/ 	.word	0x00000008
.L_35:


//--------------------- .nv.callgraph             --------------------------
	.section	.nv.callgraph,"",@"SHT_CUDA_CALLGRAPH"
	.align	4
	.sectionentsize	8
	.align		4
        /*0000*/ 	.word	0x00000000
	.align		4
        /*0004*/ 	.word	0xffffffff
	.align		4
        /*0008*/ 	.word	0x00000000
	.align		4
        /*000c*/ 	.word	0xfffffffe
	.align		4
        /*0010*/ 	.word	0x00000000
	.align		4
        /*0014*/ 	.word	0xfffffffd
	.align		4
        /*0018*/ 	.word	0x00000000
	.align		4
        /*001c*/ 	.word	0xfffffffc


//--------------------- .nv.constant4             --------------------------
	.section	.nv.constant4,"a",@progbits
	.align	8
	.align		8
.nv.constant4:
        /*0000*/ 	.dword	_$_str
	.align		8
        /*0008*/ 	.dword	_$_str_$_2


//--------------------- .text.triton_poi_fused__native_batch_norm_legit_no_training_convolution_relu_14 --------------------------
	.section	.text.triton_poi_fused__native_batch_norm_legit_no_training_convolution_relu_14,"ax",@progbits
	.align	128
        .global         triton_poi_fused__native_batch_norm_legit_no_training_convolution_relu_14
        .type           triton_poi_fused__native_batch_norm_legit_no_training_convolution_relu_14,@function
        .size           triton_poi_fused__native_batch_norm_legit_no_training_convolution_relu_14,(.L_x_1 - triton_poi_fused__native_batch_norm_legit_no_training_convolution_relu_14)
        .other          triton_poi_fused__native_batch_norm_legit_no_training_convolution_relu_14,@"STO_CUDA_ENTRY STV_DEFAULT"
triton_poi_fused__native_batch_norm_legit_no_training_convolution_relu_14:
.text.triton_poi_fused__native_batch_norm_legit_no_training_convolution_relu_14:
[----:B------:R-:W-:Y:S01]  /*0000*/  LDC R1, c[0x0][0x28] ;  /* 0x00000a00ff017b82 */ /* 0x000fe20000000800 */
[----:B------:R-:W1:Y:S07]  /*0010*/  S2R R0, SR_TID.X ;  /* 0x0000000000007919 */ /* 0x000e6e0000002100 */
[----:B------:R-:W2:Y:S01]  /*0020*/  LDC.64 R4, c[0x0][0x228] ;  /* 0x00008a00ff047b82 */ /* 0x000ea20000000a00 */
[----:B------:R-:W-:Y:S01]  /*0030*/  ULDC.64 UR4, c[0x0][0x208] ;  /* 0x0000820000047ab9 */ /* 0x000fe20000000a00 */
[----:B------:R-:W3:Y:S01]  /*0040*/  S2R R7, SR_CTAID.X ;  /* 0x0000000000077919 */ /* 0x000ee20000002500 */
[----:B------:R-:W-:-:S05]  /*0050*/  HFMA2.MMA R18, -RZ, RZ, 1.625, 0 ;  /* 0x3e800000ff127435 */ /* 0x000fca00000001ff */
[----:B------:R-:W4:Y:S08]  /*0060*/  LDC.64 R8, c[0x0][0x218] ;  /* 0x00008600ff087b82 */ /* 0x000f300000000a00 */
[----:B------:R-:W5:Y:S08]  /*0070*/  LDC.64 R26, c[0x0][0x210] ;  /* 0x00008400ff1a7b82 */ /* 0x000f700000000a00 */
[----:B------:R-:W5:Y:S01]  /*0080*/  LDC.64 R12, c[0x0][0x220] ;  /* 0x00008800ff0c7b82 */ /* 0x000f620000000a00 */
[----:B-1----:R-:W-:-:S07]  /*0090*/  SHF.L.U32 R0, R0, 0x2, RZ ;  /* 0x0000000200007819 */ /* 0x002fce00000006ff */
[----:B------:R-:W1:Y:S01]  /*00a0*/  LDC.64 R16, c[0x0][0x230] ;  /* 0x00008c00ff107b82 */ /* 0x000e620000000a00 */
[----:B---3--:R-:W-:Y:S02]  /*00b0*/  SHF.R.S32.HI R3, RZ, 0x16, R7 ;  /* 0x00000016ff037819 */ /* 0x008fe40000011407 */
[----:B------:R-:W-:Y:S02]  /*00c0*/  LOP3.LUT R0, R0, 0x1fc, RZ, 0xc0, !PT ;  /* 0x000001fc00007812 */ /* 0x000fe400078ec0ff */
[----:B------:R-:W-:-:S03]  /*00d0*/  SGXT R3, R3, 0x1 ;  /* 0x000000010303781a */ /* 0x000fc60000000200 */
[----:B------:R-:W3:Y:S01]  /*00e0*/  LDC.64 R20, c[0x0][0x238] ;  /* 0x00008e00ff147b82 */ /* 0x000ee20000000a00 */
[----:B------:R-:W-:-:S04]  /*00f0*/  LEA R0, R7, R0, 0x9 ;  /* 0x0000000007007211 */ /* 0x000fc800078e48ff */
[----:B------:R-:W-:-:S04]  /*0100*/  LEA.HI R3, R3, R0, RZ, 0x6 ;  /* 0x0000000003037211 */ /* 0x000fc800078f30ff */
[----:B------:R-:W-:-:S04]  /*0110*/  LOP3.LUT R3, R3, 0xffffffc0, RZ, 0xc0, !PT ;  /* 0xffffffc003037812 */ /* 0x000fc800078ec0ff */
[----:B------:R-:W-:-:S05]  /*0120*/  IADD3 R23, R0, -R3, RZ ;  /* 0x8000000300177210 */ /* 0x000fca0007ffe0ff */
[----:B--2---:R-:W-:-:S06]  /*0130*/  IMAD.WIDE R4, R23, 0x4, R4 ;  /* 0x0000000417047825 */ /* 0x004fcc00078e0204 */
[----:B------:R-:W2:Y:S01]  /*0140*/  LDG.E.EL.128 R4, desc[UR4][R4.64] ;  /* 0x0000000404047981 */ /* 0x000ea2000c2e1d00 */
[----:B----4-:R-:W-:-:S04]  /*0150*/  IMAD.WIDE R8, R23, 0x4, R8 ;  /* 0x0000000417087825 */ /* 0x010fc800078e0208 */
[----:B-----5:R-:W-:Y:S02]  /*0160*/  IMAD.WIDE R26, R0, 0x4, R26 ;  /* 0x00000004001a7825 */ /* 0x020fe400078e021a */
[----:B------:R-:W4:Y:S02]  /*0170*/  LDG.E.EL.128 R8, desc[UR4][R8.64] ;  /* 0x0000000408087981 */ /* 0x000f24000c2e1d00 */
[----:B0-----:R-:W-:-:S04]  /*0180*/  IMAD.WIDE R12, R23, 0x4, R12 ;  /* 0x00000004170c7825 */ /* 0x001fc800078e020c */
[----:B-1----:R-:W-:-:S04]  /*0190*/  IMAD.WIDE R16, R23, 0x4, R16 ;  /* 0x0000000417107825 */ /* 0x002fc800078e0210 */
[----:B---3--:R-:W-:-:S04]  /*01a0*/  IMAD.WIDE R20, R23, 0x4, R20 ;  /* 0x0000000417147825 */ /* 0x008fc800078e0214 */
[----:B--2---:R-:W-:Y:S01]  /*01b0*/  FADD R2, R4, 0.0010000000474974513054 ;  /* 0x3a83126f04027421 */ /* 0x004fe20000000000 */
[----:B------:R-:W-:Y:S01]  /*01c0*/  FADD R3, R5, 0.0010000000474974513054 ;  /* 0x3a83126f05037421 */ /* 0x000fe20000000000 */
[----:B------:R-:W-:Y:S01]  /*01d0*/  FADD R6, R6, 0.0010000000474974513054 ;  /* 0x3a83126f06067421 */ /* 0x000fe20000000000 */
[----:B------:R-:W-:-:S03]  /*01e0*/  FADD R7, R7, 0.0010000000474974513054 ;  /* 0x3a83126f07077421 */ /* 0x000fc60000000000 */
[----:B------:R-:W0:Y:S08]  /*01f0*/  MUFU.SQRT R2, R2 ;  /* 0x0000000200027308 */ /* 0x000e300000002000 */
[----:B------:R-:W1:Y:S01]  /*0200*/  MUFU.SQRT R3, R3 ;  /* 0x0000000300037308 */ /* 0x000e620000002000 */
[----:B0-----:R-:W-:-:S07]  /*0210*/  FSETP.GT.AND P6, PT, R2, 8.50705917302346158658e+37, PT ;  /* 0x7e8000000200780b */ /* 0x001fce0003fc4000 */
[----:B------:R-:W0:Y:S01]  /*0220*/  MUFU.SQRT R24, R6 ;  /* 0x0000000600187308 */ /* 0x000e220000002000 */
[----:B------:R-:W-:Y:S02]  /*0230*/  FSETP.GEU.AND P5, PT, R2, 1.175494350822287508e-38, PT ;  /* 0x008000000200780b */ /* 0x000fe40003fae000 */
[----:B------:R-:W-:Y:S02]  /*0240*/  FSEL R5, R18, 1, P6 ;  /* 0x3f80000012057808 */ /* 0x000fe40003000000 */
[----:B-1----:R-:W-:-:S03]  /*0250*/  FSETP.GT.AND P4, PT, R3, 8.50705917302346158658e+37, PT ;  /* 0x7e8000000300780b */ /* 0x002fc60003f84000 */
[----:B------:R-:W1:Y:S01]  /*0260*/  MUFU.SQRT R22, R7 ;  /* 0x0000000700167308 */ /* 0x000e620000002000 */
[----:B------:R-:W-:Y:S01]  /*0270*/  FSETP.GEU.AND P3, PT, R3, 1.175494350822287508e-38, PT ;  /* 0x008000000300780b */ /* 0x000fe20003f6e000 */
[----:B------:R-:W-:-:S04]  /*0280*/  @P6 FMUL R2, R2, 0.25 ;  /* 0x3e80000002026820 */ /* 0x000fc80000400000 */
[----:B------:R-:W-:Y:S01]  /*0290*/  @!P5 FMUL R5, R5, 16777216 ;  /* 0x4b8000000505d820 */ /* 0x000fe20000400000 */
[----:B0-----:R-:W-:Y:S01]  /*02a0*/  FSETP.GT.AND P2, PT, R24, 8.50705917302346158658e+37, PT ;  /* 0x7e8000001800780b */ /* 0x001fe20003f44000 */
[----:B------:R-:W-:Y:S01]  /*02b0*/  @!P5 FMUL R2, R2, 16777216 ;  /* 0x4b8000000202d820 */ /* 0x000fe20000400000 */
[----:B------:R-:W-:Y:S01]  /*02c0*/  FSETP.GEU.AND P0, PT, R24, 1.175494350822287508e-38, PT ;  /* 0x008000001800780b */ /* 0x000fe20003f0e000 */
[----:B------:R-:W-:-:S04]  /*02d0*/  @P4 FMUL R3, R3, 0.25 ;  /* 0x3e80000003034820 */ /* 0x000fc80000400000 */
[----:B------:R-:W0:Y:S01]  /*02e0*/  MUFU.RCP R2, R2 ;  /* 0x0000000200027308 */ /* 0x000e220000001000 */
[C---:B-1----:R-:W-:Y:S01]  /*02f0*/  FSETP.GT.AND P1, PT, R22.reuse, 8.50705917302346158658e+37, PT ;  /* 0x7e8000001600780b */ /* 0x042fe20003f24000 */
[----:B------:R-:W-:Y:S01]  /*0300*/  @!P3 FMUL R3, R3, 16777216 ;  /* 0x4b8000000303b820 */ /* 0x000fe20000400000 */
[----:B------:R-:W-:-:S03]  /*0310*/  FSETP.GEU.AND P6, PT, R22, 1.175494350822287508e-38, PT ;  /* 0x008000001600780b */ /* 0x000fc60003fce000 */
[----:B------:R-:W-:Y:S02]  /*0320*/  @P2 FMUL R24, R24, 0.25 ;  /* 0x3e80000018182820 */ /* 0x000fe40000400000 */
[----:B------:R-:W1:Y:S02]  /*0330*/  MUFU.RCP R3, R3 ;  /* 0x0000000300037308 */ /* 0x000e640000001000 */
[----:B------:R-:W-:-:S04]  /*0340*/  @!P0 FMUL R24, R24, 16777216 ;  /* 0x4b80000018188820 */ /* 0x000fc80000400000 */
[----:B------:R-:W-:Y:S01]  /*0350*/  @P1 FMUL R22, R22, 0.25 ;  /* 0x3e80000016161820 */ /* 0x000fe20000400000 */
[----:B------:R-:W-:Y:S01]  /*0360*/  FSEL R14, R18, 1, P4 ;  /* 0x3f800000120e7808 */ /* 0x000fe20002000000 */
[----:B0-----:R-:W-:Y:S02]  /*0370*/  FMUL R2, R2, R5 ;  /* 0x0000000502027220 */ /* 0x001fe40000400000 */
[----:B------:R-:W-:Y:S01]  /*0380*/  @!P6 FMUL R22, R22, 16777216 ;  /* 0x4b8000001616e820 */ /* 0x000fe20000400000 */
[----:B------:R-:W4:Y:S01]  /*0390*/  LDG.E.128 R4, desc[UR4][R26.64] ;  /* 0x000000041a047981 */ /* 0x000f22000c1e1d00 */
[----:B------:R-:W0:Y:S01]  /*03a0*/  MUFU.RCP R24, R24 ;  /* 0x0000001800187308 */ /* 0x000e220000001000 */
[----:B------:R-:W-:Y:S01]  /*03b0*/  @!P3 FMUL R14, R14, 16777216 ;  /* 0x4b8000000e0eb820 */ /* 0x000fe20000400000 */
[----:B------:R-:W-:-:S06]  /*03c0*/  FSEL R19, R18, 1, P2 ;  /* 0x3f80000012137808 */ /* 0x000fcc0001000000 */
[----:B------:R2:W3:Y:S01]  /*03d0*/  MUFU.RCP R25, R22 ;  /* 0x0000001600197308 */ /* 0x0004e20000001000 */
[----:B------:R-:W-:Y:S01]  /*03e0*/  FSEL R18, R18, 1, P1 ;  /* 0x3f80000012127808 */ /* 0x000fe20000800000 */
[----:B-1----:R-:W-:Y:S02]  /*03f0*/  FMUL R3, R3, R14 ;  /* 0x0000000e03037220 */ /* 0x002fe40000400000 */
[----:B------:R-:W5:Y:S01]  /*0400*/  LDG.E.EL.128 R12, desc[UR4][R12.64] ;  /* 0x000000040c0c7981 */ /* 0x000f62000c2e1d00 */
[----:B------:R-:W-:Y:S01]  /*0410*/  @!P0 FMUL R19, R19, 16777216 ;  /* 0x4b80000013138820 */ /* 0x000fe20000400000 */
[----:B------:R-:W-:-:S03]  /*0420*/  @!P6 FMUL R18, R18, 16777216 ;  /* 0x4b8000001212e820 */ /* 0x000fc60000400000 */
[----:B0-----:R-:W-:Y:S01]  /*0430*/  FMUL R24, R24, R19 ;  /* 0x0000001318187220 */ /* 0x001fe20000400000 */
[----:B--2---:R-:W2:Y:S01]  /*0440*/  LDG.E.EL.128 R20, desc[UR4][R20.64] ;  /* 0x0000000414147981 */ /* 0x004ea2000c2e1d00 */
[----:B---3--:R-:W-:-:S03]  /*0450*/  FMUL R25, R25, R18 ;  /* 0x0000001219197220 */ /* 0x008fc60000400000 */
[----:B------:R-:W2:Y:S01]  /*0460*/  LDG.E.EL.128 R16, desc[UR4][R16.64] ;  /* 0x0000000410107981 */ /* 0x000ea2000c2e1d00 */
[----:B----4-:R-:W-:Y:S01]  /*0470*/  FADD R7, R7, R11 ;  /* 0x0000000b07077221 */ /* 0x010fe20000000000 */
[----:B------:R-:W-:Y:S02]  /*0480*/  FADD R6, R6, R10 ;  /* 0x0000000a06067221 */ /* 0x000fe40000000000 */
[----:B------:R-:W0:Y:S01]  /*0490*/  LDC.64 R10, c[0x0][0x240] ;  /* 0x00009000ff0a7b82 */ /* 0x000e220000000a00 */
[----:B------:R-:W-:Y:S01]  /*04a0*/  FADD R5, R5, R9 ;  /* 0x0000000905057221 */ /* 0x000fe20000000000 */
[----:B------:R-:W-:Y:S01]  /*04b0*/  FADD R4, R4, R8 ;  /* 0x0000000804047221 */ /* 0x000fe20000000000 */
[----:B-----5:R-:W-:Y:S01]  /*04c0*/  FADD R28, -R15, R7 ;  /* 0x000000070f1c7221 */ /* 0x020fe20000000100 */
[----:B------:R-:W-:Y:S01]  /*04d0*/  FADD R15, -R14, R6 ;  /* 0x000000060e0f7221 */ /* 0x000fe20000000100 */
[----:B------:R-:W-:Y:S01]  /*04e0*/  FADD R14, -R13, R5 ;  /* 0x000000050d0e7221 */ /* 0x000fe20000000100 */
[----:B------:R-:W-:Y:S01]  /*04f0*/  FADD R9, -R12, R4 ;  /* 0x000000040c097221 */ /* 0x000fe20000000100 */
[----:B------:R-:W-:Y:S01]  /*0500*/  FMUL R8, R25, R28 ;  /* 0x0000001c19087220 */ /* 0x000fe20000400000 */
[----:B------:R-:W-:Y:S01]  /*0510*/  FMUL R15, R24, R15 ;  /* 0x0000000f180f7220 */ /* 0x000fe20000400000 */
[----:B------:R-:W-:Y:S01]  /*0520*/  FMUL R14, R3, R14 ;  /* 0x0000000e030e7220 */ /* 0x000fe20000400000 */
[----:B------:R-:W-:Y:S01]  /*0530*/  FMUL R9, R2, R9 ;  /* 0x0000000902097220 */ /* 0x000fe20000400000 */
[----:B--2---:R-:W-:Y:S01]  /*0540*/  FFMA R8, R19, R8, R23 ;  /* 0x0000000813087223 */ /* 0x004fe20000000017 */
[----:B------:R-:W-:Y:S01]  /*0550*/  FFMA R15, R18, R15, R22 ;  /* 0x0000000f120f7223 */ /* 0x000fe20000000016 */
[----:B------:R-:W-:Y:S01]  /*0560*/  FFMA R14, R17, R14, R21 ;  /* 0x0000000e110e7223 */ /* 0x000fe20000000015 */
[----:B------:R-:W-:-:S02]  /*0570*/  FFMA R16, R16, R9, R20 ;  /* 0x0000000910107223 */ /* 0x000fc40000000014 */
[----:B------:R-:W-:Y:S02]  /*0580*/  FSETP.GEU.AND P0, PT, R8, RZ, PT ;  /* 0x000000ff0800720b */ /* 0x000fe40003f0e000 */
[C---:B------:R-:W-:Y:S02]  /*0590*/  FSETP.GEU.AND P1, PT, R15.reuse, RZ, PT ;  /* 0x000000ff0f00720b */ /* 0x040fe40003f2e000 */
[----:B------:R-:W-:Y:S02]  /*05a0*/  FSETP.GEU.AND P2, PT, R14, RZ, PT ;  /* 0x000000ff0e00720b */ /* 0x000fe40003f4e000 */
[----:B------:R-:W-:Y:S01]  /*05b0*/  FSETP.GEU.AND P3, PT, R16, RZ, PT ;  /* 0x000000ff1000720b */ /* 0x000fe20003f6e000 */
[----:B0-----:R-:W-:Y:S01]  /*05c0*/  IMAD.WIDE R2, R0, 0x4, R10 ;  /* 0x0000000400027825 */ /* 0x001fe200078e020a */
[----:B------:R-:W-:Y:S02]  /*05d0*/  SEL R11, R8, RZ, P0 ;  /* 0x000000ff080b7207 */ /* 0x000fe40000000000 */
[----:B------:R-:W-:-:S02]  /*05e0*/  SEL R10, R15, RZ, P1 ;  /* 0x000000ff0f0a7207 */ /* 0x000fc40000800000 */
[----:B------:R-:W-:Y:S02]  /*05f0*/  SEL R9, R14, RZ, P2 ;  /* 0x000000ff0e097207 */ /* 0x000fe40001000000 */
[----:B------:R-:W-:Y:S01]  /*0600*/  SEL R8, R16, RZ, P3 ;  /* 0x000000ff10087207 */ /* 0x000fe20001800000 */
[----:B------:R-:W-:Y:S04]  /*0610*/  STG.E.128 desc[UR4][R26.64], R4 ;  /* 0x000000041a007986 */ /* 0x000fe8000c101d04 */
[----:B------:R-:W-:Y:S01]  /*0620*/  STG.E.128 desc[UR4][R2.64], R8 ;  /* 0x0000000802007986 */ /* 0x000fe2000c101d04 */
[----:B------:R-:W-:Y:S05]  /*0630*/  EXIT ;  /* 0x000000000000794d */ /* 0x000fea0003800000 */
.L_x_0:
[----:B------:R-:W-:-:S00]  /*0640*/  BRA `(.L_x_0) ;  /* 0xfffffffc00fc7947 */ /* 0x000fc0000383ffff */
[----:B------:R-:W-:-:S00]  /*0650*/  NOP ;  /* 0x0000000000007918 */ /* 0x000fc00000000000 */
        /* <DEDUP_REMOVED lines=10> */
.L_x_1:


//--------------------- .nv.global.init           --------------------------
	.section	.nv.global.init,"aw",@progbits
.nv.global.init:
	.type		_$_str,@object
	.size		_$_str,(_$_str_$_2 - _$_str)
_$_str:
        /*0000*/ 	.byte	0x5f, 0x5f, 0x43, 0x55, 0x44, 0x41, 0x5f, 0x46, 0x54, 0x5a, 0x00
	.type		_$_str_$_2,@object
	.size		_$_str_$_2,(.L_1 - _$_str_$_2)
_$_str_$_2:
        /*000b*/ 	.byte	0x5f, 0x5f, 0x43, 0x55, 0x44, 0x41, 0x5f, 0x50, 0x52, 0x45, 0x43, 0x5f, 0x53, 0x51, 0x52, 0x54
        /*001b*/ 	.byte	0x00
.L_1:


//--------------------- .nv.constant0.triton_poi_fused__native_batch_norm_legit_no_training_convolution_relu_14 --------------------------
	.section	.nv.constant0.triton_poi_fused__native_batch_norm_legit_no_training_convolution_relu_14,"a",@progbits
	.sectionflags	@""
	.align	4
.nv.constant0.triton_poi_fused__native_batch_norm_legit_no_training_convolution_relu_14:
	.zero		588
